//
// Generated by NVIDIA NVVM Compiler
//
// Compiler Build ID: CL-36424714
// Cuda compilation tools, release 13.0, V13.0.88
// Based on NVVM 20.0.0
//

.version 9.0
.target sm_100
.address_size 64

	// .globl	_Z22const_test_gpu_literalPjj
.const .align 4 .u32 const_data_1 = 1431655765;
.const .align 4 .u32 const_data_2 = 2004318071;
.const .align 4 .u32 const_data_3 = 858993459;
.const .align 4 .u32 const_data_4 = 286331153;
.global .align 4 .u32 data_1 = 1431655765;
.global .align 4 .u32 data_2 = 2004318071;
.global .align 4 .u32 data_3 = 858993459;
.global .align 4 .u32 data_4 = 286331153;
.const .align 4 .b8 const_data[16] = {85, 85, 85, 85, 119, 119, 119, 119, 51, 51, 51, 51, 17, 17, 17, 17};

.visible .entry _Z22const_test_gpu_literalPjj(
	.param .u64 .ptr .align 1 _Z22const_test_gpu_literalPjj_param_0,
	.param .u32 _Z22const_test_gpu_literalPjj_param_1
)
{
	.reg .pred 	%p<2>;
	.reg .b32 	%r<7>;
	.reg .b64 	%rd<5>;

	ld.param.u64 	%rd1, [_Z22const_test_gpu_literalPjj_param_0];
	ld.param.u32 	%r2, [_Z22const_test_gpu_literalPjj_param_1];
	mov.u32 	%r3, %ctaid.x;
	mov.u32 	%r4, %ntid.x;
	mov.u32 	%r5, %tid.x;
	mad.lo.s32 	%r1, %r3, %r4, %r5;
	setp.ge.u32 	%p1, %r1, %r2;
	@%p1 bra 	$L__BB0_2;
	cvta.to.global.u64 	%rd2, %rd1;
	mul.wide.u32 	%rd3, %r1, 4;
	add.s64 	%rd4, %rd2, %rd3;
	mov.b32 	%r6, 858993459;
	st.global.u32 	[%rd4], %r6;
$L__BB0_2:
	ret;

}
	// .globl	_Z20const_test_gpu_constPjj
.visible .entry _Z20const_test_gpu_constPjj(
	.param .u64 .ptr .align 1 _Z20const_test_gpu_constPjj_param_0,
	.param .u32 _Z20const_test_gpu_constPjj_param_1
)
{
	.reg .pred 	%p<2>;
	.reg .b32 	%r<7>;
	.reg .b64 	%rd<5>;

	ld.param.u64 	%rd1, [_Z20const_test_gpu_constPjj_param_0];
	ld.param.u32 	%r2, [_Z20const_test_gpu_constPjj_param_1];
	mov.u32 	%r3, %ctaid.x;
	mov.u32 	%r4, %ntid.x;
	mov.u32 	%r5, %tid.x;
	mad.lo.s32 	%r1, %r3, %r4, %r5;
	setp.ge.u32 	%p1, %r1, %r2;
	@%p1 bra 	$L__BB1_2;
	cvta.to.global.u64 	%rd2, %rd1;
	mul.wide.u32 	%rd3, %r1, 4;
	add.s64 	%rd4, %rd2, %rd3;
	mov.b32 	%r6, 858993459;
	st.global.u32 	[%rd4], %r6;
$L__BB1_2:
	ret;

}
	// .globl	_Z19const_test_gpu_gmemPjj
.visible .entry _Z19const_test_gpu_gmemPjj(
	.param .u64 .ptr .align 1 _Z19const_test_gpu_gmemPjj_param_0,
	.param .u32 _Z19const_test_gpu_gmemPjj_param_1
)
{
	.reg .pred 	%p<3>;
	.reg .b32 	%r<145>;
	.reg .b64 	%rd<5>;

	ld.param.u64 	%rd1, [_Z19const_test_gpu_gmemPjj_param_0];
	ld.param.u32 	%r10, [_Z19const_test_gpu_gmemPjj_param_1];
	mov.u32 	%r11, %ctaid.x;
	mov.u32 	%r12, %ntid.x;
	mov.u32 	%r13, %tid.x;
	mad.lo.s32 	%r1, %r11, %r12, %r13;
	setp.ge.u32 	%p1, %r1, %r10;
	@%p1 bra 	$L__BB2_4;
	ld.global.u32 	%r2, [data_1];
	ld.global.u32 	%r3, [data_2];
	ld.global.u32 	%r4, [data_3];
	mov.b32 	%r144, 1431655765;
	mov.b32 	%r143, 0;
	ld.global.u32 	%r5, [data_4];
$L__BB2_2:
	xor.b32  	%r16, %r2, %r144;
	or.b32  	%r17, %r16, %r3;
	and.b32  	%r18, %r17, %r4;
	or.b32  	%r19, %r18, %r5;
	xor.b32  	%r20, %r2, %r19;
	or.b32  	%r21, %r20, %r3;
	and.b32  	%r22, %r21, %r4;
	or.b32  	%r23, %r22, %r5;
	xor.b32  	%r24, %r2, %r23;
	or.b32  	%r25, %r24, %r3;
	and.b32  	%r26, %r25, %r4;
	or.b32  	%r27, %r26, %r5;
	xor.b32  	%r28, %r2, %r27;
	or.b32  	%r29, %r28, %r3;
	and.b32  	%r30, %r29, %r4;
	or.b32  	%r31, %r30, %r5;
	xor.b32  	%r32, %r2, %r31;
	or.b32  	%r33, %r32, %r3;
	and.b32  	%r34, %r33, %r4;
	or.b32  	%r35, %r34, %r5;
	xor.b32  	%r36, %r2, %r35;
	or.b32  	%r37, %r36, %r3;
	and.b32  	%r38, %r37, %r4;
	or.b32  	%r39, %r38, %r5;
	xor.b32  	%r40, %r2, %r39;
	or.b32  	%r41, %r40, %r3;
	and.b32  	%r42, %r41, %r4;
	or.b32  	%r43, %r42, %r5;
	xor.b32  	%r44, %r2, %r43;
	or.b32  	%r45, %r44, %r3;
	and.b32  	%r46, %r45, %r4;
	or.b32  	%r47, %r46, %r5;
	xor.b32  	%r48, %r2, %r47;
	or.b32  	%r49, %r48, %r3;
	and.b32  	%r50, %r49, %r4;
	or.b32  	%r51, %r50, %r5;
	xor.b32  	%r52, %r2, %r51;
	or.b32  	%r53, %r52, %r3;
	and.b32  	%r54, %r53, %r4;
	or.b32  	%r55, %r54, %r5;
	xor.b32  	%r56, %r2, %r55;
	or.b32  	%r57, %r56, %r3;
	and.b32  	%r58, %r57, %r4;
	or.b32  	%r59, %r58, %r5;
	xor.b32  	%r60, %r2, %r59;
	or.b32  	%r61, %r60, %r3;
	and.b32  	%r62, %r61, %r4;
	or.b32  	%r63, %r62, %r5;
	xor.b32  	%r64, %r2, %r63;
	or.b32  	%r65, %r64, %r3;
	and.b32  	%r66, %r65, %r4;
	or.b32  	%r67, %r66, %r5;
	xor.b32  	%r68, %r2, %r67;
	or.b32  	%r69, %r68, %r3;
	and.b32  	%r70, %r69, %r4;
	or.b32  	%r71, %r70, %r5;
	xor.b32  	%r72, %r2, %r71;
	or.b32  	%r73, %r72, %r3;
	and.b32  	%r74, %r73, %r4;
	or.b32  	%r75, %r74, %r5;
	xor.b32  	%r76, %r2, %r75;
	or.b32  	%r77, %r76, %r3;
	and.b32  	%r78, %r77, %r4;
	or.b32  	%r79, %r78, %r5;
	xor.b32  	%r80, %r2, %r79;
	or.b32  	%r81, %r80, %r3;
	and.b32  	%r82, %r81, %r4;
	or.b32  	%r83, %r82, %r5;
	xor.b32  	%r84, %r2, %r83;
	or.b32  	%r85, %r84, %r3;
	and.b32  	%r86, %r85, %r4;
	or.b32  	%r87, %r86, %r5;
	xor.b32  	%r88, %r2, %r87;
	or.b32  	%r89, %r88, %r3;
	and.b32  	%r90, %r89, %r4;
	or.b32  	%r91, %r90, %r5;
	xor.b32  	%r92, %r2, %r91;
	or.b32  	%r93, %r92, %r3;
	and.b32  	%r94, %r93, %r4;
	or.b32  	%r95, %r94, %r5;
	xor.b32  	%r96, %r2, %r95;
	or.b32  	%r97, %r96, %r3;
	and.b32  	%r98, %r97, %r4;
	or.b32  	%r99, %r98, %r5;
	xor.b32  	%r100, %r2, %r99;
	or.b32  	%r101, %r100, %r3;
	and.b32  	%r102, %r101, %r4;
	or.b32  	%r103, %r102, %r5;
	xor.b32  	%r104, %r2, %r103;
	or.b32  	%r105, %r104, %r3;
	and.b32  	%r106, %r105, %r4;
	or.b32  	%r107, %r106, %r5;
	xor.b32  	%r108, %r2, %r107;
	or.b32  	%r109, %r108, %r3;
	and.b32  	%r110, %r109, %r4;
	or.b32  	%r111, %r110, %r5;
	xor.b32  	%r112, %r2, %r111;
	or.b32  	%r113, %r112, %r3;
	and.b32  	%r114, %r113, %r4;
	or.b32  	%r115, %r114, %r5;
	xor.b32  	%r116, %r2, %r115;
	or.b32  	%r117, %r116, %r3;
	and.b32  	%r118, %r117, %r4;
	or.b32  	%r119, %r118, %r5;
	xor.b32  	%r120, %r2, %r119;
	or.b32  	%r121, %r120, %r3;
	and.b32  	%r122, %r121, %r4;
	or.b32  	%r123, %r122, %r5;
	xor.b32  	%r124, %r2, %r123;
	or.b32  	%r125, %r124, %r3;
	and.b32  	%r126, %r125, %r4;
	or.b32  	%r127, %r126, %r5;
	xor.b32  	%r128, %r2, %r127;
	or.b32  	%r129, %r128, %r3;
	and.b32  	%r130, %r129, %r4;
	or.b32  	%r131, %r130, %r5;
	xor.b32  	%r132, %r2, %r131;
	or.b32  	%r133, %r132, %r3;
	and.b32  	%r134, %r133, %r4;
	or.b32  	%r135, %r134, %r5;
	xor.b32  	%r136, %r2, %r135;
	or.b32  	%r137, %r136, %r3;
	and.b32  	%r138, %r137, %r4;
	or.b32  	%r139, %r138, %r5;
	xor.b32  	%r140, %r2, %r139;
	or.b32  	%r141, %r140, %r3;
	and.b32  	%r142, %r141, %r4;
	or.b32  	%r144, %r142, %r5;
	add.s32 	%r143, %r143, 32;
	setp.ne.s32 	%p2, %r143, 65536;
	@%p2 bra 	$L__BB2_2;
	cvta.to.global.u64 	%rd2, %rd1;
	mul.wide.u32 	%rd3, %r1, 4;
	add.s64 	%rd4, %rd2, %rd3;
	st.global.u32 	[%rd4], %r144;
$L__BB2_4:
	ret;

}
	// .globl	_Z24const_test_gpu_const_newPjj
.visible .entry _Z24const_test_gpu_const_newPjj(
	.param .u64 .ptr .align 1 _Z24const_test_gpu_const_newPjj_param_0,
	.param .u32 _Z24const_test_gpu_const_newPjj_param_1
)
{
	.reg .pred 	%p<2>;
	.reg .b32 	%r<7>;
	.reg .b64 	%rd<5>;

	ld.param.u64 	%rd1, [_Z24const_test_gpu_const_newPjj_param_0];
	ld.param.u32 	%r2, [_Z24const_test_gpu_const_newPjj_param_1];
	mov.u32 	%r3, %ctaid.x;
	mov.u32 	%r4, %ntid.x;
	mov.u32 	%r5, %tid.x;
	mad.lo.s32 	%r1, %r3, %r4, %r5;
	setp.ge.u32 	%p1, %r1, %r2;
	@%p1 bra 	$L__BB3_2;
	cvta.to.global.u64 	%rd2, %rd1;
	mul.wide.u32 	%rd3, %r1, 4;
	add.s64 	%rd4, %rd2, %rd3;
	mov.b32 	%r6, 858993459;
	st.global.u32 	[%rd4], %r6;
$L__BB3_2:
	ret;

}


// ===== COMPILED SASS (sm_100) =====

	.target	sm_100

	.elftype	@"ET_EXEC"


//--------------------- .note.nv.tkinfo           --------------------------
	.section	.note.nv.tkinfo,"",@"SHT_NOTE"
	.sectionflags	@"SHF_NOTE_NV_TKINFO"
	.tkinfo
        /*0018*/ 	.word	0x00000002
        /*0030*/ 	.string	""
        /*0030*/ 	.string	"ptxas"
        /*0030*/ 	.string	"Cuda compilation tools, release 13.0, V13.0.88"
        /*0030*/ 	.string	"Build cuda_13.0.r13.0/compiler.36424714_0"
        /*0030*/ 	.string	"-arch sm_100 -m 64 "



//--------------------- .note.nv.cuinfo           --------------------------
	.section	.note.nv.cuinfo,"",@"SHT_NOTE"
	.sectionflags	@"SHF_NOTE_NV_CUINFO"
        /*0018*/ 	.short	0x0002
        /*001a*/ 	.short	0x0064
        /*001c*/ 	.short	0x0082
	.zero		2


//--------------------- .nv.info                  --------------------------
	.section	.nv.info,"",@"SHT_CUDA_INFO"
	.align	4


	//----- nvinfo : EIATTR_REGCOUNT
	.align		4
        /*0000*/ 	.byte	0x04, 0x2f
        /*0002*/ 	.short	(.L_10 - .L_9)
	.align		4
.L_9:
        /*0004*/ 	.word	index@(_Z22const_test_gpu_literalPjj)
        /*0008*/ 	.word	0x0000000a


	//----- nvinfo : EIATTR_FRAME_SIZE
	.align		4
.L_10:
        /*000c*/ 	.byte	0x04, 0x11
        /*000e*/ 	.short	(.L_12 - .L_11)
	.align		4
.L_11:
        /*0010*/ 	.word	index@(_Z22const_test_gpu_literalPjj)
        /*0014*/ 	.word	0x00000000


	//----- nvinfo : EIATTR_REGCOUNT
	.align		4
.L_12:
        /*0018*/ 	.byte	0x04, 0x2f
        /*001a*/ 	.short	(.L_14 - .L_13)
	.align		4
.L_13:
        /*001c*/ 	.word	index@(_Z20const_test_gpu_constPjj)
        /*0020*/ 	.word	0x0000000a


	//----- nvinfo : EIATTR_FRAME_SIZE
	.align		4
.L_14:
        /*0024*/ 	.byte	0x04, 0x11
        /*0026*/ 	.short	(.L_16 - .L_15)
	.align		4
.L_15:
        /*0028*/ 	.word	index@(_Z20const_test_gpu_constPjj)
        /*002c*/ 	.word	0x00000000


	//----- nvinfo : EIATTR_REGCOUNT
	.align		4
.L_16:
        /*0030*/ 	.byte	0x04, 0x2f
        /*0032*/ 	.short	(.L_18 - .L_17)
	.align		4
.L_17:
        /*0034*/ 	.word	index@(_Z19const_test_gpu_gmemPjj)
        /*0038*/ 	.word	0x00000012


	//----- nvinfo : EIATTR_FRAME_SIZE
	.align		4
.L_18:
        /*003c*/ 	.byte	0x04, 0x11
        /*003e*/ 	.short	(.L_20 - .L_19)
	.align		4
.L_19:
        /*0040*/ 	.word	index@(_Z19const_test_gpu_gmemPjj)
        /*0044*/ 	.word	0x00000000


	//----- nvinfo : EIATTR_REGCOUNT
	.align		4
.L_20:
        /*0048*/ 	.byte	0x04, 0x2f
        /*004a*/ 	.short	(.L_22 - .L_21)
	.align		4
.L_21:
        /*004c*/ 	.word	index@(_Z24const_test_gpu_const_newPjj)
        /*0050*/ 	.word	0x0000000a


	//----- nvinfo : EIATTR_FRAME_SIZE
	.align		4
.L_22:
        /*0054*/ 	.byte	0x04, 0x11
        /*0056*/ 	.short	(.L_24 - .L_23)
	.align		4
.L_23:
        /*0058*/ 	.word	index@(_Z24const_test_gpu_const_newPjj)
        /*005c*/ 	.word	0x00000000


	//----- nvinfo : EIATTR_MIN_STACK_SIZE
	.align		4
.L_24:
        /*0060*/ 	.byte	0x04, 0x12
        /*0062*/ 	.short	(.L_26 - .L_25)
	.align		4
.L_25:
        /*0064*/ 	.word	index@(_Z24const_test_gpu_const_newPjj)
        /*0068*/ 	.word	0x00000000


	//----- nvinfo : EIATTR_MIN_STACK_SIZE
	.align		4
.L_26:
        /*006c*/ 	.byte	0x04, 0x12
        /*006e*/ 	.short	(.L_28 - .L_27)
	.align		4
.L_27:
        /*0070*/ 	.word	index@(_Z19const_test_gpu_gmemPjj)
        /*0074*/ 	.word	0x00000000


	//----- nvinfo : EIATTR_MIN_STACK_SIZE
	.align		4
.L_28:
        /*0078*/ 	.byte	0x04, 0x12
        /*007a*/ 	.short	(.L_30 - .L_29)
	.align		4
.L_29:
        /*007c*/ 	.word	index@(_Z20const_test_gpu_constPjj)
        /*0080*/ 	.word	0x00000000


	//----- nvinfo : EIATTR_MIN_STACK_SIZE
	.align		4
.L_30:
        /*0084*/ 	.byte	0x04, 0x12
        /*0086*/ 	.short	(.L_32 - .L_31)
	.align		4
.L_31:
        /*0088*/ 	.word	index@(_Z22const_test_gpu_literalPjj)
        /*008c*/ 	.word	0x00000000
.L_32:


//--------------------- .nv.compat                --------------------------
	.section	.nv.compat,"",@"SHT_CUDA_COMPAT_INFO"
	.align	4
        /*0000*/ 	.byte	0x02, 0x09, 0x00, 0x00, 0x02, 0x02, 0x01, 0x00, 0x02, 0x05, 0x05, 0x00, 0x03, 0x07, 0x01, 0x01
        /*0010*/ 	.byte	0x02, 0x03, 0x00, 0x00, 0x02, 0x06, 0x01, 0x00, 0x04, 0x0b, 0x08, 0x00, 0x09, 0x00, 0x00, 0x00
        /*0020*/ 	.byte	0x00, 0x00, 0x00, 0x00


//--------------------- .nv.info._Z24const_test_gpu_const_newPjj --------------------------
	.section	.nv.info._Z24const_test_gpu_const_newPjj,"",@"SHT_CUDA_INFO"
	.sectionflags	@""
	.align	4


	//----- nvinfo : EIATTR_CUDA_API_VERSION
	.align		4
        /*0000*/ 	.byte	0x04, 0x37
        /*0002*/ 	.short	(.L_34 - .L_33)
.L_33:
        /*0004*/ 	.word	0x00000082


	//----- nvinfo : EIATTR_KPARAM_INFO
	.align		4
.L_34:
        /*0008*/ 	.byte	0x04, 0x17
        /*000a*/ 	.short	(.L_36 - .L_35)
.L_35:
        /*000c*/ 	.word	0x00000000
        /*0010*/ 	.short	0x0001
        /*0012*/ 	.short	0x0008
        /*0014*/ 	.byte	0x00, 0xf0, 0x11, 0x00


	//----- nvinfo : EIATTR_KPARAM_INFO
	.align		4
.L_36:
        /*0018*/ 	.byte	0x04, 0x17
        /*001a*/ 	.short	(.L_38 - .L_37)
.L_37:
        /*001c*/ 	.word	0x00000000
        /*0020*/ 	.short	0x0000
        /*0022*/ 	.short	0x0000
        /*0024*/ 	.byte	0x00, 0xf5, 0x21, 0x00


	//----- nvinfo : EIATTR_SPARSE_MMA_MASK
	.align		4
.L_38:
        /*0028*/ 	.byte	0x03, 0x50
        /*002a*/ 	.short	0x0000


	//----- nvinfo : EIATTR_MAXREG_COUNT
	.align		4
        /*002c*/ 	.byte	0x03, 0x1b
        /*002e*/ 	.short	0x00ff


	//----- nvinfo : EIATTR_MERCURY_ISA_VERSION
	.align		4
        /*0030*/ 	.byte	0x03, 0x5f
        /*0032*/ 	.short	0x0101


	//----- nvinfo : EIATTR_VRC_CTA_INIT_COUNT
	.align		4
        /*0034*/ 	.byte	0x02, 0x4a
	.zero		1
	.zero		1


	//----- nvinfo : EIATTR_EXIT_INSTR_OFFSETS
	.align		4
        /*0038*/ 	.byte	0x04, 0x1c
        /*003a*/ 	.short	(.L_40 - .L_39)


	//   ....[0]....
.L_39:
        /*003c*/ 	.word	0x00000070


	//   ....[1]....
        /*0040*/ 	.word	0x000000d0


	//----- nvinfo : EIATTR_CBANK_PARAM_SIZE
	.align		4
.L_40:
        /*0044*/ 	.byte	0x03, 0x19
        /*0046*/ 	.short	0x000c


	//----- nvinfo : EIATTR_PARAM_CBANK
	.align		4
        /*0048*/ 	.byte	0x04, 0x0a
        /*004a*/ 	.short	(.L_42 - .L_41)
	.align		4
.L_41:
        /*004c*/ 	.word	index@(.nv.constant0._Z24const_test_gpu_const_newPjj)
        /*0050*/ 	.short	0x0380
        /*0052*/ 	.short	0x000c


	//----- nvinfo : EIATTR_SW_WAR
	.align		4
.L_42:
        /*0054*/ 	.byte	0x04, 0x36
        /*0056*/ 	.short	(.L_44 - .L_43)
.L_43:
        /*0058*/ 	.word	0x00000008
.L_44:


//--------------------- .nv.info._Z19const_test_gpu_gmemPjj --------------------------
	.section	.nv.info._Z19const_test_gpu_gmemPjj,"",@"SHT_CUDA_INFO"
	.sectionflags	@""
	.align	4


	//----- nvinfo : EIATTR_CUDA_API_VERSION
	.align		4
        /*0000*/ 	.byte	0x04, 0x37
        /*0002*/ 	.short	(.L_46 - .L_45)
.L_45:
        /*0004*/ 	.word	0x00000082


	//----- nvinfo : EIATTR_KPARAM_INFO
	.align		4
.L_46:
        /*0008*/ 	.byte	0x04, 0x17
        /*000a*/ 	.short	(.L_48 - .L_47)
.L_47:
        /*000c*/ 	.word	0x00000000
        /*0010*/ 	.short	0x0001
        /*0012*/ 	.short	0x0008
        /*0014*/ 	.byte	0x00, 0xf0, 0x11, 0x00


	//----- nvinfo : EIATTR_KPARAM_INFO
	.align		4
.L_48:
        /*0018*/ 	.byte	0x04, 0x17
        /*001a*/ 	.short	(.L_50 - .L_49)
.L_49:
        /*001c*/ 	.word	0x00000000
        /*0020*/ 	.short	0x0000
        /*0022*/ 	.short	0x0000
        /*0024*/ 	.byte	0x00, 0xf5, 0x21, 0x00


	//----- nvinfo : EIATTR_SPARSE_MMA_MASK
	.align		4
.L_50:
        /*0028*/ 	.byte	0x03, 0x50
        /*002a*/ 	.short	0x0000


	//----- nvinfo : EIATTR_MAXREG_COUNT
	.align		4
        /*002c*/ 	.byte	0x03, 0x1b
        /*002e*/ 	.short	0x00ff


	//----- nvinfo : EIATTR_MERCURY_ISA_VERSION
	.align		4
        /*0030*/ 	.byte	0x03, 0x5f
        /*0032*/ 	.short	0x0101


	//----- nvinfo : EIATTR_VRC_CTA_INIT_COUNT
	.align		4
        /*0034*/ 	.byte	0x02, 0x4a
	.zero		1
	.zero		1


	//----- nvinfo : EIATTR_EXIT_INSTR_OFFSETS
	.align		4
        /*0038*/ 	.byte	0x04, 0x1c
        /*003a*/ 	.short	(.L_52 - .L_51)


	//   ....[0]....
.L_51:
        /*003c*/ 	.word	0x00000070


	//   ....[1]....
        /*0040*/ 	.word	0x00000590


	//----- nvinfo : EIATTR_CBANK_PARAM_SIZE
	.align		4
.L_52:
        /*0044*/ 	.byte	0x03, 0x19
        /*0046*/ 	.short	0x000c


	//----- nvinfo : EIATTR_PARAM_CBANK
	.align		4
        /*0048*/ 	.byte	0x04, 0x0a
        /*004a*/ 	.short	(.L_54 - .L_53)
	.align		4
.L_53:
        /*004c*/ 	.word	index@(.nv.constant0._Z19const_test_gpu_gmemPjj)
        /*0050*/ 	.short	0x0380
        /*0052*/ 	.short	0x000c


	//----- nvinfo : EIATTR_SW_WAR
	.align		4
.L_54:
        /*0054*/ 	.byte	0x04, 0x36
        /*0056*/ 	.short	(.L_56 - .L_55)
.L_55:
        /*0058*/ 	.word	0x00000008
.L_56:


//--------------------- .nv.info._Z20const_test_gpu_constPjj --------------------------
	.section	.nv.info._Z20const_test_gpu_constPjj,"",@"SHT_CUDA_INFO"
	.sectionflags	@""
	.align	4


	//----- nvinfo : EIATTR_CUDA_API_VERSION
	.align		4
        /*0000*/ 	.byte	0x04, 0x37
        /*0002*/ 	.short	(.L_58 - .L_57)
.L_57:
        /*0004*/ 	.word	0x00000082


	//----- nvinfo : EIATTR_KPARAM_INFO
	.align		4
.L_58:
        /*0008*/ 	.byte	0x04, 0x17
        /*000a*/ 	.short	(.L_60 - .L_59)
.L_59:
        /*000c*/ 	.word	0x00000000
        /*0010*/ 	.short	0x0001
        /*0012*/ 	.short	0x0008
        /*0014*/ 	.byte	0x00, 0xf0, 0x11, 0x00


	//----- nvinfo : EIATTR_KPARAM_INFO
	.align		4
.L_60:
        /*0018*/ 	.byte	0x04, 0x17
        /*001a*/ 	.short	(.L_62 - .L_61)
.L_61:
        /*001c*/ 	.word	0x00000000
        /*0020*/ 	.short	0x0000
        /*0022*/ 	.short	0x0000
        /*0024*/ 	.byte	0x00, 0xf5, 0x21, 0x00


	//----- nvinfo : EIATTR_SPARSE_MMA_MASK
	.align		4
.L_62:
        /*0028*/ 	.byte	0x03, 0x50
        /*002a*/ 	.short	0x0000


	//----- nvinfo : EIATTR_MAXREG_COUNT
	.align		4
        /*002c*/ 	.byte	0x03, 0x1b
        /*002e*/ 	.short	0x00ff


	//----- nvinfo : EIATTR_MERCURY_ISA_VERSION
	.align		4
        /*0030*/ 	.byte	0x03, 0x5f
        /*0032*/ 	.short	0x0101


	//----- nvinfo : EIATTR_VRC_CTA_INIT_COUNT
	.align		4
        /*0034*/ 	.byte	0x02, 0x4a
	.zero		1
	.zero		1


	//----- nvinfo : EIATTR_EXIT_INSTR_OFFSETS
	.align		4
        /*0038*/ 	.byte	0x04, 0x1c
        /*003a*/ 	.short	(.L_64 - .L_63)


	//   ....[0]....
.L_63:
        /*003c*/ 	.word	0x00000070


	//   ....[1]....
        /*0040*/ 	.word	0x000000d0


	//----- nvinfo : EIATTR_CBANK_PARAM_SIZE
	.align		4
.L_64:
        /*0044*/ 	.byte	0x03, 0x19
        /*0046*/ 	.short	0x000c


	//----- nvinfo : EIATTR_PARAM_CBANK
	.align		4
        /*0048*/ 	.byte	0x04, 0x0a
        /*004a*/ 	.short	(.L_66 - .L_65)
	.align		4
.L_65:
        /*004c*/ 	.word	index@(.nv.constant0._Z20const_test_gpu_constPjj)
        /*0050*/ 	.short	0x0380
        /*0052*/ 	.short	0x000c


	//----- nvinfo : EIATTR_SW_WAR
	.align		4
.L_66:
        /*0054*/ 	.byte	0x04, 0x36
        /*0056*/ 	.short	(.L_68 - .L_67)
.L_67:
        /*0058*/ 	.word	0x00000008
.L_68:


//--------------------- .nv.info._Z22const_test_gpu_literalPjj --------------------------
	.section	.nv.info._Z22const_test_gpu_literalPjj,"",@"SHT_CUDA_INFO"
	.sectionflags	@""
	.align	4


	//----- nvinfo : EIATTR_CUDA_API_VERSION
	.align		4
        /*0000*/ 	.byte	0x04, 0x37
        /*0002*/ 	.short	(.L_70 - .L_69)
.L_69:
        /*0004*/ 	.word	0x00000082


	//----- nvinfo : EIATTR_KPARAM_INFO
	.align		4
.L_70:
        /*0008*/ 	.byte	0x04, 0x17
        /*000a*/ 	.short	(.L_72 - .L_71)
.L_71:
        /*000c*/ 	.word	0x00000000
        /*0010*/ 	.short	0x0001
        /*0012*/ 	.short	0x0008
        /*0014*/ 	.byte	0x00, 0xf0, 0x11, 0x00


	//----- nvinfo : EIATTR_KPARAM_INFO
	.align		4
.L_72:
        /*0018*/ 	.byte	0x04, 0x17
        /*001a*/ 	.short	(.L_74 - .L_73)
.L_73:
        /*001c*/ 	.word	0x00000000
        /*0020*/ 	.short	0x0000
        /*0022*/ 	.short	0x0000
        /*0024*/ 	.byte	0x00, 0xf5, 0x21, 0x00


	//----- nvinfo : EIATTR_SPARSE_MMA_MASK
	.align		4
.L_74:
        /*0028*/ 	.byte	0x03, 0x50
        /*002a*/ 	.short	0x0000


	//----- nvinfo : EIATTR_MAXREG_COUNT
	.align		4
        /*002c*/ 	.byte	0x03, 0x1b
        /*002e*/ 	.short	0x00ff


	//----- nvinfo : EIATTR_MERCURY_ISA_VERSION
	.align		4
        /*0030*/ 	.byte	0x03, 0x5f
        /*0032*/ 	.short	0x0101


	//----- nvinfo : EIATTR_VRC_CTA_INIT_COUNT
	.align		4
        /*0034*/ 	.byte	0x02, 0x4a
	.zero		1
	.zero		1


	//----- nvinfo : EIATTR_EXIT_INSTR_OFFSETS
	.align		4
        /*0038*/ 	.byte	0x04, 0x1c
        /*003a*/ 	.short	(.L_76 - .L_75)


	//   ....[0]....
.L_75:
        /*003c*/ 	.word	0x00000070


	//   ....[1]....
        /*0040*/ 	.word	0x000000d0


	//----- nvinfo : EIATTR_CBANK_PARAM_SIZE
	.align		4
.L_76:
        /*0044*/ 	.byte	0x03, 0x19
        /*0046*/ 	.short	0x000c


	//----- nvinfo : EIATTR_PARAM_CBANK
	.align		4
        /*0048*/ 	.byte	0x04, 0x0a
        /*004a*/ 	.short	(.L_78 - .L_77)
	.align		4
.L_77:
        /*004c*/ 	.word	index@(.nv.constant0._Z22const_test_gpu_literalPjj)
        /*0050*/ 	.short	0x0380
        /*0052*/ 	.short	0x000c


	//----- nvinfo : EIATTR_SW_WAR
	.align		4
.L_78:
        /*0054*/ 	.byte	0x04, 0x36
        /*0056*/ 	.short	(.L_80 - .L_79)
.L_79:
        /*0058*/ 	.word	0x00000008
.L_80:


//--------------------- .nv.callgraph             --------------------------
	.section	.nv.callgraph,"",@"SHT_CUDA_CALLGRAPH"
	.align	4
	.sectionentsize	8
	.align		4
        /*0000*/ 	.word	0x00000000
	.align		4
        /*0004*/ 	.word	0xffffffff
	.align		4
        /*0008*/ 	.word	0x00000000
	.align		4
        /*000c*/ 	.word	0xfffffffe
	.align		4
        /*0010*/ 	.word	0x00000000
	.align		4
        /*0014*/ 	.word	0xfffffffd
	.align		4
        /*0018*/ 	.word	0x00000000
	.align		4
        /*001c*/ 	.word	0xfffffffc


//--------------------- .nv.constant3             --------------------------
	.section	.nv.constant3,"a",@progbits
	.align	4
.nv.constant3:
	.type		const_data_1,@object
	.size		const_data_1,(const_data_2 - const_data_1)
const_data_1:
        /*0000*/ 	.byte	0x55, 0x55, 0x55, 0x55
	.type		const_data_2,@object
	.size		const_data_2,(const_data_3 - const_data_2)
const_data_2:
        /*0004*/ 	.byte	0x77, 0x77, 0x77, 0x77
	.type		const_data_3,@object
	.size		const_data_3,(const_data_4 - const_data_3)
const_data_3:
        /*0008*/ 	.byte	0x33, 0x33, 0x33, 0x33
	.type		const_data_4,@object
	.size		const_data_4,(const_data - const_data_4)
const_data_4:
        /*000c*/ 	.byte	0x11, 0x11, 0x11, 0x11
	.type		const_data,@object
	.size		const_data,(.L_8 - const_data)
const_data:
        /*0010*/ 	.byte	0x55, 0x55, 0x55, 0x55, 0x77, 0x77, 0x77, 0x77, 0x33, 0x33, 0x33, 0x33, 0x11, 0x11, 0x11, 0x11
.L_8:


//--------------------- .nv.constant4             --------------------------
	.section	.nv.constant4,"a",@progbits
	.align	8
	.align		8
.nv.constant4:
        /*0000*/ 	.dword	data_1
	.align		8
        /*0008*/ 	.dword	data_2
	.align		8
        /*0010*/ 	.dword	data_3
	.align		8
        /*0018*/ 	.dword	data_4


//--------------------- .text._Z24const_test_gpu_const_newPjj --------------------------
	.section	.text._Z24const_test_gpu_const_newPjj,"ax",@progbits
	.align	128
        .global         _Z24const_test_gpu_const_newPjj
        .type           _Z24const_test_gpu_const_newPjj,@function
        .size           _Z24const_test_gpu_const_newPjj,(.L_x_5 - _Z24const_test_gpu_const_newPjj)
        .other          _Z24const_test_gpu_const_newPjj,@"STO_CUDA_ENTRY STV_DEFAULT"
_Z24const_test_gpu_const_newPjj:
.text._Z24const_test_gpu_const_newPjj:
[----:B------:R-:W-:Y:S01]  /*0000*/  LDC R1, c[0x0][0x37c] ;  /* 0x0000df00ff017b82 */ /* 0x000fe20000000800 */
[----:B------:R-:W0:Y:S07]  /*0010*/  S2R R0, SR_TID.X ;  /* 0x0000000000007919 */ /* 0x000e2e0000002100 */
[----:B------:R-:W0:Y:S01]  /*0020*/  S2UR UR4, SR_CTAID.X ;  /* 0x00000000000479c3 */ /* 0x000e220000002500 */
[----:B------:R-:W1:Y:S07]  /*0030*/  LDCU UR5, c[0x0][0x388] ;  /* 0x00007100ff0577ac */ /* 0x000e6e0008000800 */
[----:B------:R-:W0:Y:S02]  /*0040*/  LDC R5, c[0x0][0x360] ;  /* 0x0000d800ff057b82 */ /* 0x000e240000000800 */
[----:B0-----:R-:W-:-:S05]  /*0050*/  IMAD R5, R5, UR4, R0 ;  /* 0x0000000405057c24 */ /* 0x001fca000f8e0200 */
[----:B-1----:R-:W-:-:S13]  /*0060*/  ISETP.GE.U32.AND P0, PT, R5, UR5, PT ;  /* 0x0000000505007c0c */ /* 0x002fda000bf06070 */
[----:B------:R-:W-:Y:S05]  /*0070*/  @P0 EXIT ;  /* 0x000000000000094d */ /* 0x000fea0003800000 */
[----:B------:R-:W0:Y:S01]  /*0080*/  LDC.64 R2, c[0x0][0x380] ;  /* 0x0000e000ff027b82 */ /* 0x000e220000000a00 */
[----:B------:R-:W1:Y:S01]  /*0090*/  LDCU.64 UR4, c[0x0][0x358] ;  /* 0x00006b00ff0477ac */ /* 0x000e620008000a00 */
[----:B------:R-:W-:Y:S02]  /*00a0*/  HFMA2 R7, -RZ, RZ, 0.2249755859375, 0.2249755859375 ;  /* 0x33333333ff077431 */ /* 0x000fe400000001ff */
[----:B0-----:R-:W-:-:S05]  /*00b0*/  IMAD.WIDE.U32 R2, R5, 0x4, R2 ;  /* 0x0000000405027825 */ /* 0x001fca00078e0002 */
[----:B-1----:R-:W-:Y:S01]  /*00c0*/  STG.E desc[UR4][R2.64], R7 ;  /* 0x0000000702007986 */ /* 0x002fe2000c101904 */
[----:B------:R-:W-:Y:S05]  /*00d0*/  EXIT ;  /* 0x000000000000794d */ /* 0x000fea0003800000 */
.L_x_0:
[----:B------:R-:W-:-:S00]  /*00e0*/  BRA `(.L_x_0) ;  /* 0xfffffffc00fc7947 */ /* 0x000fc0000383ffff */
[----:B------:R-:W-:-:S00]  /*00f0*/  NOP ;  /* 0x0000000000007918 */ /* 0x000fc00000000000 */
        /* <DEDUP_REMOVED lines=8> */
.L_x_5:


//--------------------- .text._Z19const_test_gpu_gmemPjj --------------------------
	.section	.text._Z19const_test_gpu_gmemPjj,"ax",@progbits
	.align	128
        .global         _Z19const_test_gpu_gmemPjj
        .type           _Z19const_test_gpu_gmemPjj,@function
        .size           _Z19const_test_gpu_gmemPjj,(.L_x_6 - _Z19const_test_gpu_gmemPjj)
        .other          _Z19const_test_gpu_gmemPjj,@"STO_CUDA_ENTRY STV_DEFAULT"
_Z19const_test_gpu_gmemPjj:
.text._Z19const_test_gpu_gmemPjj:
        /* <DEDUP_REMOVED lines=9> */
[----:B------:R-:W0:Y:S07]  /*0090*/  LDCU.64 UR6, c[0x0][0x358] ;  /* 0x00006b00ff0677ac */ /* 0x000e2e0008000a00 */
[----:B------:R-:W1:Y:S08]  /*00a0*/  LDC.64 R8, c[0x4][0x8] ;  /* 0x01000200ff087b82 */ /* 0x000e700000000a00 */
[----:B------:R-:W2:Y:S08]  /*00b0*/  LDC.64 R10, c[0x4][0x10] ;  /* 0x01000400ff0a7b82 */ /* 0x000eb00000000a00 */
[----:B------:R-:W3:Y:S01]  /*00c0*/  LDC.64 R12, c[0x4][0x18] ;  /* 0x01000600ff0c7b82 */ /* 0x000ee20000000a00 */
[----:B0-----:R0:W5:Y:S04]  /*00d0*/  LDG.E R2, desc[UR6][R6.64] ;  /* 0x0000000606027981 */ /* 0x001168000c1e1900 */
[----:B-1----:R0:W5:Y:S04]  /*00e0*/  LDG.E R3, desc[UR6][R8.64] ;  /* 0x0000000608037981 */ /* 0x002168000c1e1900 */
[----:B--2---:R0:W5:Y:S04]  /*00f0*/  LDG.E R4, desc[UR6][R10.64] ;  /* 0x000000060a047981 */ /* 0x004168000c1e1900 */
[----:B---3--:R0:W5:Y:S01]  /*0100*/  LDG.E R5, desc[UR6][R12.64] ;  /* 0x000000060c057981 */ /* 0x008162000c1e1900 */
[----:B------:R-:W-:Y:S01]  /*0110*/  IMAD.MOV.U32 R15, RZ, RZ, 0x55555555 ;  /* 0x55555555ff0f7424 */ /* 0x000fe200078e00ff */
[----:B------:R-:W-:-:S06]  /*0120*/  UMOV UR4, URZ ;  /* 0x000000ff00047c82 */ /* 0x000fcc0008000000 */
.L_x_1:
[----:B-----5:R-:W-:Y:S01]  /*0130*/  LOP3.LUT R15, R3, R2, R15, 0xf6, !PT ;  /* 0x00000002030f7212 */ /* 0x020fe200078ef60f */
[----:B------:R-:W-:-:S03]  /*0140*/  UIADD3 UR4, UPT, UPT, UR4, 0x20, URZ ;  /* 0x0000002004047890 */ /* 0x000fc6000fffe0ff */
[----:B------:R-:W-:Y:S01]  /*0150*/  LOP3.LUT R15, R5, R15, R4, 0xf8, !PT ;  /* 0x0000000f050f7212 */ /* 0x000fe200078ef804 */
[----:B------:R-:W-:-:S03]  /*0160*/  UISETP.NE.AND UP0, UPT, UR4, 0x10000, UPT ;  /* 0x000100000400788c */ /* 0x000fc6000bf05270 */
[----:B------:R-:W-:-:S04]  /*0170*/  LOP3.LUT R15, R3, R2, R15, 0xf6, !PT ;  /* 0x00000002030f7212 */ /* 0x000fc800078ef60f */
        /* <DEDUP_REMOVED lines=60> */
[----:B------:R-:W-:Y:S01]  /*0540*/  LOP3.LUT R15, R5, R15, R4, 0xf8, !PT ;  /* 0x0000000f050f7212 */ /* 0x000fe200078ef804 */
[----:B------:R-:W-:Y:S06]  /*0550*/  BRA.U UP0, `(.L_x_1) ;  /* 0xfffffff900f47547 */ /* 0x000fec000b83ffff */
[----:B------:R-:W1:Y:S02]  /*0560*/  LDC.64 R2, c[0x0][0x380] ;  /* 0x0000e000ff027b82 */ /* 0x000e640000000a00 */
[----:B-1----:R-:W-:-:S05]  /*0570*/  IMAD.WIDE.U32 R2, R0, 0x4, R2 ;  /* 0x0000000400027825 */ /* 0x002fca00078e0002 */
[----:B------:R-:W-:Y:S01]  /*0580*/  STG.E desc[UR6][R2.64], R15 ;  /* 0x0000000f02007986 */ /* 0x000fe2000c101906 */
[----:B------:R-:W-:Y:S05]  /*0590*/  EXIT ;  /* 0x000000000000794d */ /* 0x000fea0003800000 */
.L_x_2:
        /* <DEDUP_REMOVED lines=14> */
.L_x_6:


//--------------------- .text._Z20const_test_gpu_constPjj --------------------------
	.section	.text._Z20const_test_gpu_constPjj,"ax",@progbits
	.align	128
        .global         _Z20const_test_gpu_constPjj
        .type           _Z20const_test_gpu_constPjj,@function
        .size           _Z20const_test_gpu_constPjj,(.L_x_7 - _Z20const_test_gpu_constPjj)
        .other          _Z20const_test_gpu_constPjj,@"STO_CUDA_ENTRY STV_DEFAULT"
_Z20const_test_gpu_constPjj:
.text._Z20const_test_gpu_constPjj:
        /* <DEDUP_REMOVED lines=14> */
.L_x_3:
        /* <DEDUP_REMOVED lines=10> */
.L_x_7:


//--------------------- .text._Z22const_test_gpu_literalPjj --------------------------
	.section	.text._Z22const_test_gpu_literalPjj,"ax",@progbits
	.align	128
        .global         _Z22const_test_gpu_literalPjj
        .type           _Z22const_test_gpu_literalPjj,@function
        .size           _Z22const_test_gpu_literalPjj,(.L_x_8 - _Z22const_test_gpu_literalPjj)
        .other          _Z22const_test_gpu_literalPjj,@"STO_CUDA_ENTRY STV_DEFAULT"
_Z22const_test_gpu_literalPjj:
.text._Z22const_test_gpu_literalPjj:
        /* <DEDUP_REMOVED lines=14> */
.L_x_4:
        /* <DEDUP_REMOVED lines=10> */
.L_x_8:


//--------------------- .nv.global.init           --------------------------
	.section	.nv.global.init,"aw",@progbits
	.align	4
.nv.global.init:
	.type		data_3,@object
	.size		data_3,(data_1 - data_3)
data_3:
        /*0000*/ 	.byte	0x33, 0x33, 0x33, 0x33
	.type		data_1,@object
	.size		data_1,(data_4 - data_1)
data_1:
        /*0004*/ 	.byte	0x55, 0x55, 0x55, 0x55
	.type		data_4,@object
	.size		data_4,(data_2 - data_4)
data_4:
        /*0008*/ 	.byte	0x11, 0x11, 0x11, 0x11
	.type		data_2,@object
	.size		data_2,(.L_5 - data_2)
data_2:
        /*000c*/ 	.byte	0x77, 0x77, 0x77, 0x77
.L_5:


//--------------------- .nv.shared.reserved.0     --------------------------
	.section	.nv.shared.reserved.0,"aw",@nobits
	.weak		__nv_reservedSMEM_offset_0_alias
	.size		__nv_reservedSMEM_offset_0_alias, 0, 64
	.other		__nv_reservedSMEM_offset_0_alias,@"STO_CUDA_RESERVED_SHARED STV_DEFAULT"
__nv_reservedSMEM_offset_0_alias:
	.zero		0
	.zero		64


//--------------------- .nv.constant0._Z24const_test_gpu_const_newPjj --------------------------
	.section	.nv.constant0._Z24const_test_gpu_const_newPjj,"a",@progbits
	.sectionflags	@""
	.align	4
.nv.constant0._Z24const_test_gpu_const_newPjj:
	.zero		908


//--------------------- .nv.constant0._Z19const_test_gpu_gmemPjj --------------------------
	.section	.nv.constant0._Z19const_test_gpu_gmemPjj,"a",@progbits
	.sectionflags	@""
	.align	4
.nv.constant0._Z19const_test_gpu_gmemPjj:
	.zero		908


//--------------------- .nv.constant0._Z20const_test_gpu_constPjj --------------------------
	.section	.nv.constant0._Z20const_test_gpu_constPjj,"a",@progbits
	.sectionflags	@""
	.align	4
.nv.constant0._Z20const_test_gpu_constPjj:
	.zero		908


//--------------------- .nv.constant0._Z22const_test_gpu_literalPjj --------------------------
	.section	.nv.constant0._Z22const_test_gpu_literalPjj,"a",@progbits
	.sectionflags	@""
	.align	4
.nv.constant0._Z22const_test_gpu_literalPjj:
	.zero		908


//--------------------- SYMBOLS --------------------------

	.type		.nv.reservedSmem.offset0,@object
	.size		.nv.reservedSmem.offset0,0x4
